	.headerflags	@"EF_CUDA_TEXMODE_UNIFIED EF_CUDA_64BIT_ADDRESS EF_CUDA_SM86 EF_CUDA_VIRTUAL_SM(EF_CUDA_SM86)"
	.elftype	@"ET_EXEC"


//--------------------- .nv.info                  --------------------------
	.section	.nv.info,"",@"SHT_CUDA_INFO"
	.align	4


	//----- nvinfo : EIATTR_REGCOUNT
	.align		4
        /*0000*/ 	.byte	0x04, 0x2f
        /*0002*/ 	.short	(.L_1 - .L_0)
	.align		4
.L_0:
        /*0004*/ 	.word	index@(triton_poi_fused__to_copy_1)
        /*0008*/ 	.word	0x00000008


	//----- nvinfo : EIATTR_MIN_STACK_SIZE
	.align		4
.L_1:
        /*000c*/ 	.byte	0x04, 0x12
        /*000e*/ 	.short	(.L_3 - .L_2)
	.align		4
.L_2:
        /*0010*/ 	.word	index@(triton_poi_fused__to_copy_1)
        /*0014*/ 	.word	0x00000000


	//----- nvinfo : EIATTR_FRAME_SIZE
	.align		4
.L_3:
        /*0018*/ 	.byte	0x04, 0x11
        /*001a*/ 	.short	(.L_5 - .L_4)
	.align		4
.L_4:
        /*001c*/ 	.word	index@(triton_poi_fused__to_copy_1)
        /*0020*/ 	.word	0x00000000


	//----- nvinfo : EIATTR_MIN_STACK_SIZE
	.align		4
.L_5:
        /*0024*/ 	.byte	0x04, 0x12
        /*0026*/ 	.short	(.L_7 - .L_6)
	.align		4
.L_6:
        /*0028*/ 	.word	index@(triton_poi_fused__to_copy_1)
        /*002c*/ 	.word	0x00000000
.L_7:


//--------------------- .nv.info.triton_poi_fused__to_copy_1 --------------------------
	.section	.nv.info.triton_poi_fused__to_copy_1,"",@"SHT_CUDA_INFO"
	.sectionflags	@""
	.align	4


	//----- nvinfo : EIATTR_CUDA_API_VERSION
	.align		4
        /*0000*/ 	.byte	0x04, 0x37
        /*0002*/ 	.short	(.L_9 - .L_8)
.L_8:
        /*0004*/ 	.word	0x0000007c


	//----- nvinfo : EIATTR_SW2861232_WAR
	.align		4
.L_9:
        /*0008*/ 	.byte	0x01, 0x35
	.zero		2


	//----- nvinfo : EIATTR_PARAM_CBANK
	.align		4
        /*000c*/ 	.byte	0x04, 0x0a
        /*000e*/ 	.short	(.L_11 - .L_10)
	.align		4
.L_10:
        /*0010*/ 	.word	index@(.nv.constant0.triton_poi_fused__to_copy_1)
        /*0014*/ 	.short	0x0160
        /*0016*/ 	.short	0x0020


	//----- nvinfo : EIATTR_CBANK_PARAM_SIZE
	.align		4
.L_11:
        /*0018*/ 	.byte	0x03, 0x19
        /*001a*/ 	.short	0x0020


	//----- nvinfo : EIATTR_KPARAM_INFO
	.align		4
        /*001c*/ 	.byte	0x04, 0x17
        /*001e*/ 	.short	(.L_13 - .L_12)
.L_12:
        /*0020*/ 	.word	0x00000000
        /*0024*/ 	.short	0x0003
        /*0026*/ 	.short	0x0018
        /*0028*/ 	.byte	0x00, 0xf4, 0x21, 0x00


	//----- nvinfo : EIATTR_KPARAM_INFO
	.align		4
.L_13:
        /*002c*/ 	.byte	0x04, 0x17
        /*002e*/ 	.short	(.L_15 - .L_14)
.L_14:
        /*0030*/ 	.word	0x00000000
        /*0034*/ 	.short	0x0002
        /*0036*/ 	.short	0x0010
        /*0038*/ 	.byte	0x00, 0xf0, 0x11, 0x00


	//----- nvinfo : EIATTR_KPARAM_INFO
	.align		4
.L_15:
        /*003c*/ 	.byte	0x04, 0x17
        /*003e*/ 	.short	(.L_17 - .L_16)
.L_16:
        /*0040*/ 	.word	0x00000000
        /*0044*/ 	.short	0x0001
        /*0046*/ 	.short	0x0008
        /*0048*/ 	.byte	0x00, 0xf4, 0x21, 0x00


	//----- nvinfo : EIATTR_KPARAM_INFO
	.align		4
.L_17:
        /*004c*/ 	.byte	0x04, 0x17
        /*004e*/ 	.short	(.L_19 - .L_18)
.L_18:
        /*0050*/ 	.word	0x00000000
        /*0054*/ 	.short	0x0000
        /*0056*/ 	.short	0x0000
        /*0058*/ 	.byte	0x00, 0xf4, 0x21, 0x00


	//----- nvinfo : EIATTR_MAXREG_COUNT
	.align		4
.L_19:
        /*005c*/ 	.byte	0x03, 0x1b
        /*005e*/ 	.short	0x00ff


	//----- nvinfo : EIATTR_EXIT_INSTR_OFFSETS
	.align		4
        /*0060*/ 	.byte	0x04, 0x1c
        /*0062*/ 	.short	(.L_21 - .L_20)


	//   ....[0]....
.L_20:
        /*0064*/ 	.word	0x00000120


	//   ....[1]....
        /*0068*/ 	.word	0x00000140


	//----- nvinfo : EIATTR_REQNTID
	.align		4
.L_21:
        /*006c*/ 	.byte	0x04, 0x10
        /*006e*/ 	.short	(.L_23 - .L_22)
.L_22:
        /*0070*/ 	.word	0x00000080
        /*0074*/ 	.word	0x00000001
        /*0078*/ 	.word	0x00000001


	//----- nvinfo : EIATTR_CRS_STACK_SIZE
	.align		4
.L_23:
        /*007c*/ 	.byte	0x04, 0x1e
        /*007e*/ 	.short	(.L_25 - .L_24)
.L_24:
        /*0080*/ 	.word	0x00000000
.L_25:


//--------------------- .nv.callgraph             --------------------------
	.section	.nv.callgraph,"",@"SHT_CUDA_CALLGRAPH"
	.align	4
	.sectionentsize	8
	.align		4
        /*0000*/ 	.word	0x00000000
	.align		4
        /*0004*/ 	.word	0xffffffff
	.align		4
        /*0008*/ 	.word	0x00000000
	.align		4
        /*000c*/ 	.word	0xfffffffe
	.align		4
        /*0010*/ 	.word	0x00000000
	.align		4
        /*0014*/ 	.word	0xfffffffd
	.align		4
        /*0018*/ 	.word	0x00000000
	.align		4
        /*001c*/ 	.word	0xfffffffc


//--------------------- .nv.rel.action            --------------------------
	.section	.nv.rel.action,"",@"SHT_CUDA_RELOCINFO"
	.align	8
	.sectionentsize	8
        /*0000*/ 	.byte	0x73, 0x00, 0x00, 0x00, 0x00, 0x00, 0x00, 0x00, 0x00, 0x00, 0x00, 0x11, 0x25, 0x00, 0x05, 0x36


//--------------------- .nv.constant0.triton_poi_fused__to_copy_1 --------------------------
	.section	.nv.constant0.triton_poi_fused__to_copy_1,"a",@progbits
	.sectionflags	@""
	.align	4
.nv.constant0.triton_poi_fused__to_copy_1:
	.zero		384


//--------------------- .text.triton_poi_fused__to_copy_1 --------------------------
	.section	.text.triton_poi_fused__to_copy_1,"ax",@progbits
	.sectioninfo	@"SHI_REGISTERS=8"
	.align	128
        .global         triton_poi_fused__to_copy_1
        .type           triton_poi_fused__to_copy_1,@function
        .size           triton_poi_fused__to_copy_1,(.L_x_3 - triton_poi_fused__to_copy_1)
        .other          triton_poi_fused__to_copy_1,@"STO_CUDA_ENTRY STV_DEFAULT"
triton_poi_fused__to_copy_1:
.text.triton_poi_fused__to_copy_1:
[----:B------:R-:W-:Y:S02]  /*0000*/  IMAD.MOV.U32 R1, RZ, RZ, c[0x0][0x28] ;  /* 0x00000a00ff017624 */ /* 0x000fe400078e00ff */
[----:B------:R-:W0:Y:S01]  /*0010*/  S2R R0, SR_TID.X ;  /* 0x0000000000007919 */ /* 0x000e220000002100 */
[----:B------:R-:W-:Y:S01]  /*0020*/  MOV R5, 0x2 ;  /* 0x0000000200057802 */ /* 0x000fe20000000f00 */
[----:B------:R-:W-:Y:S01]  /*0030*/  ULDC.64 UR4, c[0x0][0x118] ;  /* 0x0000460000047ab9 */ /* 0x000fe20000000a00 */
[----:B------:R-:W-:Y:S01]  /*0040*/  BSSY B0, `(.L_x_0) ;  /* 0x000000c000007945 */ /* 0x000fe20003800000 */
[----:B------:R-:W1:Y:S01]  /*0050*/  S2R R3, SR_CTAID.X ;  /* 0x0000000000037919 */ /* 0x000e620000002500 */
[----:B0-----:R-:W-:-:S04]  /*0060*/  SHF.L.U32 R0, R0, 0x1, RZ ;  /* 0x0000000100007819 */ /* 0x001fc800000006ff */
[----:B------:R-:W-:-:S05]  /*0070*/  LOP3.LUT R0, R0, 0xfe, RZ, 0xc0, !PT ;  /* 0x000000fe00007812 */ /* 0x000fca00078ec0ff */
[----:B-1----:R-:W-:Y:S02]  /*0080*/  IMAD R0, R3, 0x100, R0 ;  /* 0x0000010003007824 */ /* 0x002fe400078e0200 */
[----:B------:R-:W-:Y:S02]  /*0090*/  CS2R R2, SRZ ;  /* 0x0000000000027805 */ /* 0x000fe4000001ff00 */
[C---:B------:R-:W-:Y:S01]  /*00a0*/  IMAD.WIDE R4, R0.reuse, R5, c[0x0][0x168] ;  /* 0x00005a0000047625 */ /* 0x040fe200078e0205 */
[----:B------:R-:W-:-:S13]  /*00b0*/  ISETP.GE.AND P0, PT, R0, 0x900, PT ;  /* 0x000009000000780c */ /* 0x000fda0003f06270 */
[----:B------:R-:W-:Y:S05]  /*00c0*/  @P0 BRA `(.L_x_1) ;  /* 0x0000003000000947 */ /* 0x000fea0003800000 */
[----:B------:R-:W-:-:S04]  /*00d0*/  IMAD.MOV.U32 R3, RZ, RZ, 0x4 ;  /* 0x00000004ff037424 */ /* 0x000fc800078e00ff */
[----:B------:R-:W-:-:S06]  /*00e0*/  IMAD.WIDE R2, R0, R3, c[0x0][0x160] ;  /* 0x0000580000027625 */ /* 0x000fcc00078e0203 */
[----:B------:R-:W5:Y:S02]  /*00f0*/  LDG.E.64 R2, [R2.64] ;  /* 0x0000000402027981 */ /* 0x000f64000c1e1b00 */
.L_x_1:
[----:B------:R-:W-:Y:S05]  /*0100*/  BSYNC B0 ;  /* 0x0000000000007941 */ /* 0x000fea0003800000 */
.L_x_0:
[----:B-----5:R-:W-:Y:S01]  /*0110*/  F2FP.BF16.PACK_AB R3, R3, R2 ;  /* 0x000000020303723e */ /* 0x020fe200000010ff */
[----:B------:R-:W-:Y:S06]  /*0120*/  @P0 EXIT ;  /* 0x000000000000094d */ /* 0x000fec0003800000 */
[----:B------:R-:W-:Y:S01]  /*0130*/  STG.E [R4.64], R3 ;  /* 0x0000000304007986 */ /* 0x000fe2000c101904 */
[----:B------:R-:W-:Y:S05]  /*0140*/  EXIT ;  /* 0x000000000000794d */ /* 0x000fea0003800000 */
.L_x_2:
[----:B------:R-:W-:-:S00]  /*0150*/  BRA `(.L_x_2) ;  /* 0xfffffff000007947 */ /* 0x000fc0000383ffff */
[----:B------:R-:W-:-:S00]  /*0160*/  NOP ;  /* 0x0000000000007918 */ /* 0x000fc00000000000 */
        /* <DEDUP_REMOVED lines=9> */
.L_x_3:
